	.headerflags	@"EF_CUDA_TEXMODE_UNIFIED EF_CUDA_64BIT_ADDRESS EF_CUDA_ACCELERATORS EF_CUDA_SM90 EF_CUDA_VIRTUAL_SM(EF_CUDA_SM90)"
	.elftype	@"ET_EXEC"


//--------------------- .nv.info                  --------------------------
	.section	.nv.info,"",@"SHT_CUDA_INFO"
	.align	4


	//----- nvinfo : EIATTR_REGCOUNT
	.align		4
        /*0000*/ 	.byte	0x04, 0x2f
        /*0002*/ 	.short	(.L_2 - .L_1)
	.align		4
.L_1:
        /*0004*/ 	.word	index@(triton_per_fused__native_batch_norm_legit_convolution_13)
        /*0008*/ 	.word	0x0000001a


	//----- nvinfo : EIATTR_MIN_STACK_SIZE
	.align		4
.L_2:
        /*000c*/ 	.byte	0x04, 0x12
        /*000e*/ 	.short	(.L_4 - .L_3)
	.align		4
.L_3:
        /*0010*/ 	.word	index@(triton_per_fused__native_batch_norm_legit_convolution_13)
        /*0014*/ 	.word	0x00000000


	//----- nvinfo : EIATTR_FRAME_SIZE
	.align		4
.L_4:
        /*0018*/ 	.byte	0x04, 0x11
        /*001a*/ 	.short	(.L_6 - .L_5)
	.align		4
.L_5:
        /*001c*/ 	.word	index@(triton_per_fused__native_batch_norm_legit_convolution_13)
        /*0020*/ 	.word	0x00000000


	//----- nvinfo : EIATTR_MIN_STACK_SIZE
	.align		4
.L_6:
        /*0024*/ 	.byte	0x04, 0x12
        /*0026*/ 	.short	(.L_8 - .L_7)
	.align		4
.L_7:
        /*0028*/ 	.word	index@(triton_per_fused__native_batch_norm_legit_convolution_13)
        /*002c*/ 	.word	0x00000000
.L_8:


//--------------------- .nv.info.triton_per_fused__native_batch_norm_legit_convolution_13 --------------------------
	.section	.nv.info.triton_per_fused__native_batch_norm_legit_convolution_13,"",@"SHT_CUDA_INFO"
	.sectionflags	@""
	.align	4


	//----- nvinfo : EIATTR_CUDA_API_VERSION
	.align		4
        /*0000*/ 	.byte	0x04, 0x37
        /*0002*/ 	.short	(.L_10 - .L_9)
.L_9:
        /*0004*/ 	.word	0x0000007c


	//----- nvinfo : EIATTR_KPARAM_INFO
	.align		4
.L_10:
        /*0008*/ 	.byte	0x04, 0x17
        /*000a*/ 	.short	(.L_12 - .L_11)
.L_11:
        /*000c*/ 	.word	0x00000000
        /*0010*/ 	.short	0x0006
        /*0012*/ 	.short	0x002c
        /*0014*/ 	.byte	0x00, 0xf0, 0x11, 0x00


	//----- nvinfo : EIATTR_KPARAM_INFO
	.align		4
.L_12:
        /*0018*/ 	.byte	0x04, 0x17
        /*001a*/ 	.short	(.L_14 - .L_13)
.L_13:
        /*001c*/ 	.word	0x00000000
        /*0020*/ 	.short	0x0005
        /*0022*/ 	.short	0x0028
        /*0024*/ 	.byte	0x00, 0xf0, 0x11, 0x00


	//----- nvinfo : EIATTR_KPARAM_INFO
	.align		4
.L_14:
        /*0028*/ 	.byte	0x04, 0x17
        /*002a*/ 	.short	(.L_16 - .L_15)
.L_15:
        /*002c*/ 	.word	0x00000000
        /*0030*/ 	.short	0x0004
        /*0032*/ 	.short	0x0020
        /*0034*/ 	.byte	0x00, 0xf4, 0x21, 0x00


	//----- nvinfo : EIATTR_KPARAM_INFO
	.align		4
.L_16:
        /*0038*/ 	.byte	0x04, 0x17
        /*003a*/ 	.short	(.L_18 - .L_17)
.L_17:
        /*003c*/ 	.word	0x00000000
        /*0040*/ 	.short	0x0003
        /*0042*/ 	.short	0x0018
        /*0044*/ 	.byte	0x00, 0xf4, 0x21, 0x00


	//----- nvinfo : EIATTR_KPARAM_INFO
	.align		4
.L_18:
        /*0048*/ 	.byte	0x04, 0x17
        /*004a*/ 	.short	(.L_20 - .L_19)
.L_19:
        /*004c*/ 	.word	0x00000000
        /*0050*/ 	.short	0x0002
        /*0052*/ 	.short	0x0010
        /*0054*/ 	.byte	0x00, 0xf4, 0x21, 0x00


	//----- nvinfo : EIATTR_KPARAM_INFO
	.align		4
.L_20:
        /*0058*/ 	.byte	0x04, 0x17
        /*005a*/ 	.short	(.L_22 - .L_21)
.L_21:
        /*005c*/ 	.word	0x00000000
        /*0060*/ 	.short	0x0001
        /*0062*/ 	.short	0x0008
        /*0064*/ 	.byte	0x00, 0xf4, 0x21, 0x00


	//----- nvinfo : EIATTR_KPARAM_INFO
	.align		4
.L_22:
        /*0068*/ 	.byte	0x04, 0x17
        /*006a*/ 	.short	(.L_24 - .L_23)
.L_23:
        /*006c*/ 	.word	0x00000000
        /*0070*/ 	.short	0x0000
        /*0072*/ 	.short	0x0000
        /*0074*/ 	.byte	0x00, 0xf4, 0x21, 0x00


	//----- nvinfo : EIATTR_SPARSE_MMA_MASK
	.align		4
.L_24:
        /*0078*/ 	.byte	0x03, 0x50
        /*007a*/ 	.short	0x0000


	//----- nvinfo : EIATTR_MAXREG_COUNT
	.align		4
        /*007c*/ 	.byte	0x03, 0x1b
        /*007e*/ 	.short	0x00ff


	//----- nvinfo : EIATTR_COOP_GROUP_MASK_REGIDS
	.align		4
        /*0080*/ 	.byte	0x04, 0x29
        /*0082*/ 	.short	(.L_26 - .L_25)


	//   ....[0]....
.L_25:
        /*0084*/ 	.word	0xffffffff


	//   ....[1]....
        /*0088*/ 	.word	0xffffffff


	//   ....[2]....
        /*008c*/ 	.word	0xffffffff


	//   ....[3]....
        /*0090*/ 	.word	0xffffffff


	//   ....[4]....
        /*0094*/ 	.word	0xffffffff


	//   ....[5]....
        /*0098*/ 	.word	0xffffffff


	//   ....[6]....
        /*009c*/ 	.word	0xffffffff


	//   ....[7]....
        /*00a0*/ 	.word	0xffffffff


	//   ....[8]....
        /*00a4*/ 	.word	0xffffffff


	//   ....[9]....
        /*00a8*/ 	.word	0xffffffff


	//   ....[10]....
        /*00ac*/ 	.word	0xffffffff


	//   ....[11]....
        /*00b0*/ 	.word	0xffffffff


	//----- nvinfo : EIATTR_COOP_GROUP_INSTR_OFFSETS
	.align		4
.L_26:
        /*00b4*/ 	.byte	0x04, 0x28
        /*00b6*/ 	.short	(.L_28 - .L_27)


	//   ....[0]....
.L_27:
        /*00b8*/ 	.word	0x000001e0


	//   ....[1]....
        /*00bc*/ 	.word	0x00000200


	//   ....[2]....
        /*00c0*/ 	.word	0x00000220


	//   ....[3]....
        /*00c4*/ 	.word	0x00000240


	//   ....[4]....
        /*00c8*/ 	.word	0x00000260


	//   ....[5]....
        /*00cc*/ 	.word	0x00000300


	//   ....[6]....
        /*00d0*/ 	.word	0x000003f0


	//   ....[7]....
        /*00d4*/ 	.word	0x00000410


	//   ....[8]....
        /*00d8*/ 	.word	0x00000430


	//   ....[9]....
        /*00dc*/ 	.word	0x00000450


	//   ....[10]....
        /*00e0*/ 	.word	0x00000480


	//   ....[11]....
        /*00e4*/ 	.word	0x000004f0


	//----- nvinfo : EIATTR_EXIT_INSTR_OFFSETS
	.align		4
.L_28:
        /*00e8*/ 	.byte	0x04, 0x1c
        /*00ea*/ 	.short	(.L_30 - .L_29)


	//   ....[0]....
.L_29:
        /*00ec*/ 	.word	0x000005f0


	//   ....[1]....
        /*00f0*/ 	.word	0x00000610


	//----- nvinfo : EIATTR_REQNTID
	.align		4
.L_30:
        /*00f4*/ 	.byte	0x04, 0x10
        /*00f6*/ 	.short	(.L_32 - .L_31)
.L_31:
        /*00f8*/ 	.word	0x00000040
        /*00fc*/ 	.word	0x00000001
        /*0100*/ 	.word	0x00000001


	//----- nvinfo : EIATTR_CBANK_PARAM_SIZE
	.align		4
.L_32:
        /*0104*/ 	.byte	0x03, 0x19
        /*0106*/ 	.short	0x0030


	//----- nvinfo : EIATTR_PARAM_CBANK
	.align		4
        /*0108*/ 	.byte	0x04, 0x0a
        /*010a*/ 	.short	(.L_34 - .L_33)
	.align		4
.L_33:
        /*010c*/ 	.word	index@(.nv.constant0.triton_per_fused__native_batch_norm_legit_convolution_13)
        /*0110*/ 	.short	0x0210
        /*0112*/ 	.short	0x0030


	//----- nvinfo : EIATTR_SW_WAR
	.align		4
.L_34:
        /*0114*/ 	.byte	0x04, 0x36
        /*0116*/ 	.short	(.L_36 - .L_35)
.L_35:
        /*0118*/ 	.word	0x00000008
.L_36:


//--------------------- .nv.callgraph             --------------------------
	.section	.nv.callgraph,"",@"SHT_CUDA_CALLGRAPH"
	.align	4
	.sectionentsize	8
	.align		4
        /*0000*/ 	.word	0x00000000
	.align		4
        /*0004*/ 	.word	0xffffffff
	.align		4
        /*0008*/ 	.word	0x00000000
	.align		4
        /*000c*/ 	.word	0xfffffffe
	.align		4
        /*0010*/ 	.word	0x00000000
	.align		4
        /*0014*/ 	.word	0xfffffffd
	.align		4
        /*0018*/ 	.word	0x00000000
	.align		4
        /*001c*/ 	.word	0xfffffffc


//--------------------- .nv.constant4             --------------------------
	.section	.nv.constant4,"a",@progbits
	.align	8
	.align		8
.nv.constant4:
        /*0000*/ 	.dword	_$_str


//--------------------- .text.triton_per_fused__native_batch_norm_legit_convolution_13 --------------------------
	.section	.text.triton_per_fused__native_batch_norm_legit_convolution_13,"ax",@progbits
	.sectionflags	@"SHF_BARRIERS=1"
	.align	128
        .global         triton_per_fused__native_batch_norm_legit_convolution_13
        .type           triton_per_fused__native_batch_norm_legit_convolution_13,@function
        .size           triton_per_fused__native_batch_norm_legit_convolution_13,(.L_x_1 - triton_per_fused__native_batch_norm_legit_convolution_13)
        .other          triton_per_fused__native_batch_norm_legit_convolution_13,@"STO_CUDA_ENTRY STV_DEFAULT"
triton_per_fused__native_batch_norm_legit_convolution_13:
.text.triton_per_fused__native_batch_norm_legit_convolution_13:
[----:B------:R-:W0:Y:S01]  /*0000*/  LDC R1, c[0x0][0x28] ;  /* 0x00000a00ff017b82 */ /* 0x000e220000000800 */
[----:B------:R-:W1:Y:S07]  /*0010*/  S2R R0, SR_CTAID.X ;  /* 0x0000000000007919 */ /* 0x000e6e0000002500 */
[----:B------:R-:W2:Y:S01]  /*0020*/  LDC.64 R12, c[0x0][0x218] ;  /* 0x00008600ff0c7b82 */ /* 0x000ea20000000a00 */
[----:B------:R-:W-:Y:S01]  /*0030*/  ULDC.64 UR6, c[0x0][0x208] ;  /* 0x0000820000067ab9 */ /* 0x000fe20000000a00 */
[----:B------:R-:W3:Y:S06]  /*0040*/  S2R R20, SR_TID.X ;  /* 0x0000000000147919 */ /* 0x000eec0000002100 */
[----:B------:R-:W4:Y:S08]  /*0050*/  LDC.64 R2, c[0x0][0x210] ;  /* 0x00008400ff027b82 */ /* 0x000f300000000a00 */
[----:B------:R-:W5:Y:S01]  /*0060*/  S2UR UR5, SR_CgaCtaId ;  /* 0x00000000000579c3 */ /* 0x000f620000008800 */
[----:B------:R-:W-:-:S07]  /*0070*/  UMOV UR4, 0x400 ;  /* 0x0000040000047882 */ /* 0x000fce0000000000 */
[----:B------:R-:W5:Y:S01]  /*0080*/  LDC.64 R18, c[0x0][0x230] ;  /* 0x00008c00ff127b82 */ /* 0x000f620000000a00 */
[----:B-1----:R-:W-:-:S04]  /*0090*/  SHF.R.S32.HI R5, RZ, 0x1f, R0 ;  /* 0x0000001fff057819 */ /* 0x002fc80000011400 */
[----:B------:R-:W-:Y:S02]  /*00a0*/  LEA.HI R4, R5, R0, RZ, 0x7 ;  /* 0x0000000005047211 */ /* 0x000fe400078f38ff */
[----:B---3--:R-:W-:Y:S02]  /*00b0*/  SHF.L.U32 R8, R20, 0x2, RZ ;  /* 0x0000000214087819 */ /* 0x008fe400000006ff */
[----:B------:R-:W-:Y:S02]  /*00c0*/  LOP3.LUT R7, R4, 0xffffff80, RZ, 0xc0, !PT ;  /* 0xffffff8004077812 */ /* 0x000fe400078ec0ff */
[----:B------:R-:W-:Y:S02]  /*00d0*/  LOP3.LUT R5, R8, 0xfc, RZ, 0xc0, !PT ;  /* 0x000000fc08057812 */ /* 0x000fe400078ec0ff */
[----:B------:R-:W-:Y:S02]  /*00e0*/  IADD3 R7, -R7, R0, RZ ;  /* 0x0000000007077210 */ /* 0x000fe40007ffe1ff */
[----:B------:R-:W-:-:S03]  /*00f0*/  LEA R5, R0, R5, 0x8 ;  /* 0x0000000500057211 */ /* 0x000fc600078e40ff */
[----:B--2---:R-:W-:-:S04]  /*0100*/  IMAD.WIDE R12, R7, 0x4, R12 ;  /* 0x00000004070c7825 */ /* 0x004fc800078e020c */
[----:B----4-:R-:W-:Y:S02]  /*0110*/  IMAD.WIDE R2, R5, 0x4, R2 ;  /* 0x0000000405027825 */ /* 0x010fe400078e0202 */
[----:B------:R-:W2:Y:S04]  /*0120*/  LDG.E.EL R12, desc[UR6][R12.64] ;  /* 0x000000060c0c7981 */ /* 0x000ea8000c2e1900 */
[----:B------:R-:W2:Y:S01]  /*0130*/  LDG.E.128 R4, desc[UR6][R2.64] ;  /* 0x0000000602047981 */ /* 0x000ea2000c1e1d00 */
[C---:B------:R-:W-:Y:S01]  /*0140*/  LOP3.LUT P1, RZ, R20.reuse, 0x1f, RZ, 0xc0, !PT ;  /* 0x0000001f14ff7812 */ /* 0x040fe2000782c0ff */
[----:B-----5:R-:W-:Y:S01]  /*0150*/  UPRMT UR4, UR5, 0x654, UR4 ;  /* 0x0000065405047896 */ /* 0x020fe20008000004 */
[----:B------:R-:W-:Y:S01]  /*0160*/  ISETP.GE.AND P2, PT, R20, 0x2, PT ;  /* 0x000000021400780c */ /* 0x000fe20003f46270 */
[--C-:B--2---:R-:W-:Y:S01]  /*0170*/  FADD R4, R4, R12.reuse ;  /* 0x0000000c04047221 */ /* 0x104fe20000000000 */
[--C-:B------:R-:W-:Y:S01]  /*0180*/  FADD R5, R5, R12.reuse ;  /* 0x0000000c05057221 */ /* 0x100fe20000000000 */
[----:B------:R-:W-:-:S03]  /*0190*/  FADD R6, R6, R12 ;  /* 0x0000000c06067221 */ /* 0x000fc60000000000 */
[----:B------:R-:W-:Y:S01]  /*01a0*/  FADD R11, R4, R5 ;  /* 0x00000005040b7221 */ /* 0x000fe20000000000 */
[----:B------:R-:W-:-:S03]  /*01b0*/  FADD R7, R7, R12 ;  /* 0x0000000c07077221 */ /* 0x000fc60000000000 */
[----:B------:R-:W-:-:S04]  /*01c0*/  FADD R14, R6, R11 ;  /* 0x0000000b060e7221 */ /* 0x000fc80000000000 */
[----:B------:R-:W-:-:S05]  /*01d0*/  FADD R14, R7, R14 ;  /* 0x0000000e070e7221 */ /* 0x000fca0000000000 */
[----:B------:R-:W1:Y:S02]  /*01e0*/  SHFL.BFLY PT, R11, R14, 0x10, 0x1f ;  /* 0x0e001f000e0b7f89 */ /* 0x000e6400000e0000 */
[----:B-1----:R-:W-:-:S05]  /*01f0*/  FADD R11, R14, R11 ;  /* 0x0000000b0e0b7221 */ /* 0x002fca0000000000 */
[----:B------:R-:W1:Y:S02]  /*0200*/  SHFL.BFLY PT, R16, R11, 0x8, 0x1f ;  /* 0x0d001f000b107f89 */ /* 0x000e6400000e0000 */
[----:B-1----:R-:W-:-:S05]  /*0210*/  FADD R16, R11, R16 ;  /* 0x000000100b107221 */ /* 0x002fca0000000000 */
[----:B------:R-:W1:Y:S02]  /*0220*/  SHFL.BFLY PT, R13, R16, 0x4, 0x1f ;  /* 0x0c801f00100d7f89 */ /* 0x000e6400000e0000 */
[----:B-1----:R-:W-:-:S05]  /*0230*/  FADD R13, R16, R13 ;  /* 0x0000000d100d7221 */ /* 0x002fca0000000000 */
[----:B------:R-:W1:Y:S02]  /*0240*/  SHFL.BFLY PT, R12, R13, 0x2, 0x1f ;  /* 0x0c401f000d0c7f89 */ /* 0x000e6400000e0000 */
[----:B-1----:R-:W-:-:S05]  /*0250*/  FADD R15, R13, R12 ;  /* 0x0000000c0d0f7221 */ /* 0x002fca0000000000 */
[----:B------:R-:W1:Y:S01]  /*0260*/  SHFL.BFLY PT, R12, R15, 0x1, 0x1f ;  /* 0x0c201f000f0c7f89 */ /* 0x000e6200000e0000 */
[----:B------:R-:W-:Y:S01]  /*0270*/  SHF.R.U32.HI R14, RZ, 0x3, R20 ;  /* 0x00000003ff0e7819 */ /* 0x000fe20000011614 */
[----:B-1----:R-:W-:-:S03]  /*0280*/  FADD R11, R15, R12 ;  /* 0x0000000c0f0b7221 */ /* 0x002fc60000000000 */
[----:B------:R-:W-:-:S05]  /*0290*/  LOP3.LUT R12, R14, 0x4, RZ, 0xc0, !PT ;  /* 0x000000040e0c7812 */ /* 0x000fca00078ec0ff */
[----:B------:R-:W-:Y:S01]  /*02a0*/  @!P1 STS [R12+UR4], R11 ;  /* 0x0000000b0c009988 */ /* 0x000fe20008000804 */
[----:B------:R-:W-:Y:S06]  /*02b0*/  BAR.SYNC.DEFER_BLOCKING 0x0 ;  /* 0x0000000000007b1d */ /* 0x000fec0000010000 */
[----:B------:R-:W1:Y:S01]  /*02c0*/  @!P2 LDS R10, [R8+UR4] ;  /* 0x00000004080aa984 */ /* 0x000e620008000800 */
[----:B------:R-:W-:-:S04]  /*02d0*/  LOP3.LUT R14, R20, 0x1, RZ, 0xc0, !PT ;  /* 0x00000001140e7812 */ /* 0x000fc800078ec0ff */
[----:B------:R-:W-:-:S04]  /*02e0*/  ISETP.NE.U32.AND P0, PT, R14, 0x1, PT ;  /* 0x000000010e00780c */ /* 0x000fc80003f05070 */
[----:B------:R-:W-:Y:S01]  /*02f0*/  ISETP.LT.AND P0, PT, R20, 0x2, P0 ;  /* 0x000000021400780c */ /* 0x000fe20000701270 */
[----:B-1----:R-:W1:Y:S02]  /*0300*/  SHFL.BFLY PT, R13, R10, 0x1, 0x1f ;  /* 0x0c201f000a0d7f89 */ /* 0x002e6400000e0000 */
[----:B-1----:R-:W-:-:S10]  /*0310*/  FADD R13, R10, R13 ;  /* 0x0000000d0a0d7221 */ /* 0x002fd40000000000 */
[----:B------:R-:W-:Y:S01]  /*0320*/  @P0 STS [R8+UR4], R13 ;  /* 0x0000000d08000988 */ /* 0x000fe20008000804 */
[----:B------:R-:W-:Y:S06]  /*0330*/  BAR.SYNC.DEFER_BLOCKING 0x0 ;  /* 0x0000000000007b1d */ /* 0x000fec0000010000 */
[----:B------:R-:W1:Y:S02]  /*0340*/  LDS R14, [UR4] ;  /* 0x00000004ff0e7984 */ /* 0x000e640008000800 */
[----:B-1----:R-:W-:-:S04]  /*0350*/  FADD R11, RZ, R14 ;  /* 0x0000000eff0b7221 */ /* 0x002fc80000000000 */
[----:B------:R-:W-:-:S04]  /*0360*/  FMUL R11, R11, 0.00390625 ;  /* 0x3b8000000b0b7820 */ /* 0x000fc80000400000 */
[--C-:B------:R-:W-:Y:S01]  /*0370*/  FADD R14, R5, -R11.reuse ;  /* 0x8000000b050e7221 */ /* 0x100fe20000000000 */
[----:B------:R-:W-:-:S03]  /*0380*/  FADD R10, R4, -R11 ;  /* 0x8000000b040a7221 */ /* 0x000fc60000000000 */
[----:B------:R-:W-:Y:S01]  /*0390*/  FMUL R15, R14, R14 ;  /* 0x0000000e0e0f7220 */ /* 0x000fe20000400000 */
[----:B------:R-:W-:-:S03]  /*03a0*/  FADD R14, R6, -R11 ;  /* 0x8000000b060e7221 */ /* 0x000fc60000000000 */
[----:B------:R-:W-:Y:S01]  /*03b0*/  FFMA R15, R10, R10, R15 ;  /* 0x0000000a0a0f7223 */ /* 0x000fe2000000000f */
[----:B------:R-:W-:-:S03]  /*03c0*/  FADD R10, R7, -R11 ;  /* 0x8000000b070a7221 */ /* 0x000fc60000000000 */
[----:B------:R-:W-:-:S04]  /*03d0*/  FFMA R15, R14, R14, R15 ;  /* 0x0000000e0e0f7223 */ /* 0x000fc8000000000f */
[----:B------:R-:W-:-:S05]  /*03e0*/  FFMA R15, R10, R10, R15 ;  /* 0x0000000a0a0f7223 */ /* 0x000fca000000000f */
[----:B------:R-:W1:Y:S02]  /*03f0*/  SHFL.BFLY PT, R10, R15, 0x10, 0x1f ;  /* 0x0e001f000f0a7f89 */ /* 0x000e6400000e0000 */
[----:B-1----:R-:W-:-:S05]  /*0400*/  FADD R10, R15, R10 ;  /* 0x0000000a0f0a7221 */ /* 0x002fca0000000000 */
[----:B------:R-:W1:Y:S02]  /*0410*/  SHFL.BFLY PT, R13, R10, 0x8, 0x1f ;  /* 0x0d001f000a0d7f89 */ /* 0x000e6400000e0000 */
[----:B-1----:R-:W-:-:S05]  /*0420*/  FADD R13, R10, R13 ;  /* 0x0000000d0a0d7221 */ /* 0x002fca0000000000 */
[----:B------:R-:W1:Y:S02]  /*0430*/  SHFL.BFLY PT, R14, R13, 0x4, 0x1f ;  /* 0x0c801f000d0e7f89 */ /* 0x000e6400000e0000 */
[----:B-1----:R-:W-:-:S05]  /*0440*/  FADD R14, R13, R14 ;  /* 0x0000000e0d0e7221 */ /* 0x002fca0000000000 */
[----:B------:R-:W1:Y:S02]  /*0450*/  SHFL.BFLY PT, R17, R14, 0x2, 0x1f ;  /* 0x0c401f000e117f89 */ /* 0x000e6400000e0000 */
[----:B-1----:R-:W-:Y:S02]  /*0460*/  FADD R17, R14, R17 ;  /* 0x000000110e117221 */ /* 0x002fe40000000000 */
[----:B------:R-:W1:Y:S03]  /*0470*/  LDC.64 R14, c[0x0][0x228] ;  /* 0x00008a00ff0e7b82 */ /* 0x000e660000000a00 */
[----:B------:R-:W2:Y:S02]  /*0480*/  SHFL.BFLY PT, R16, R17, 0x1, 0x1f ;  /* 0x0c201f0011107f89 */ /* 0x000ea400000e0000 */
[----:B--2---:R-:W-:-:S03]  /*0490*/  FADD R21, R17, R16 ;  /* 0x0000001011157221 */ /* 0x004fc60000000000 */
[----:B------:R-:W-:Y:S08]  /*04a0*/  BAR.SYNC.DEFER_BLOCKING 0x0 ;  /* 0x0000000000007b1d */ /* 0x000ff00000010000 */
[----:B------:R-:W2:Y:S01]  /*04b0*/  LDC.64 R16, c[0x0][0x220] ;  /* 0x00008800ff107b82 */ /* 0x000ea20000000a00 */
[----:B------:R-:W-:Y:S07]  /*04c0*/  @!P1 STS [R12+UR4], R21 ;  /* 0x000000150c009988 */ /* 0x000fee0008000804 */
[----:B------:R-:W-:Y:S06]  /*04d0*/  BAR.SYNC.DEFER_BLOCKING 0x0 ;  /* 0x0000000000007b1d */ /* 0x000fec0000010000 */
[----:B------:R-:W3:Y:S04]  /*04e0*/  @!P2 LDS R9, [R8+UR4] ;  /* 0x000000040809a984 */ /* 0x000ee80008000800 */
[----:B---3--:R-:W3:Y:S02]  /*04f0*/  SHFL.BFLY PT, R10, R9, 0x1, 0x1f ;  /* 0x0c201f00090a7f89 */ /* 0x008ee400000e0000 */
[----:B---3--:R-:W-:-:S05]  /*0500*/  FADD R13, R9, R10 ;  /* 0x0000000a090d7221 */ /* 0x008fca0000000000 */
[----:B------:R3:W-:Y:S01]  /*0510*/  @P0 STS [R8+UR4], R13 ;  /* 0x0000000d08000988 */ /* 0x0007e20008000804 */
[----:B------:R-:W-:Y:S06]  /*0520*/  BAR.SYNC.DEFER_BLOCKING 0x0 ;  /* 0x0000000000007b1d */ /* 0x000fec0000010000 */
[----:B------:R-:W4:Y:S01]  /*0530*/  LDS R10, [UR4] ;  /* 0x00000004ff0a7984 */ /* 0x000f220008000800 */
[----:B------:R-:W-:Y:S01]  /*0540*/  HFMA2.MMA R12, -RZ, RZ, 0.9375, 0 ;  /* 0x3b800000ff0c7435 */ /* 0x000fe200000001ff */
[----:B------:R-:W-:Y:S01]  /*0550*/  LOP3.LUT P0, RZ, R20, 0x3f, RZ, 0xc0, !PT ;  /* 0x0000003f14ff7812 */ /* 0x000fe2000780c0ff */
[C---:B0--3--:R-:W-:Y:S01]  /*0560*/  IMAD.WIDE R8, R0.reuse, 0x4, R18 ;  /* 0x0000000400087825 */ /* 0x049fe200078e0212 */
[----:B------:R0:W-:Y:S03]  /*0570*/  STG.E.128 desc[UR6][R2.64], R4 ;  /* 0x0000000402007986 */ /* 0x0001e6000c101d06 */
[----:B--2---:R-:W-:-:S04]  /*0580*/  IMAD.WIDE R16, R0, 0x4, R16 ;  /* 0x0000000400107825 */ /* 0x004fc800078e0210 */
[----:B-1----:R-:W-:-:S04]  /*0590*/  IMAD.WIDE R14, R0, 0x4, R14 ;  /* 0x00000004000e7825 */ /* 0x002fc800078e020e */
[----:B----4-:R-:W-:-:S04]  /*05a0*/  FADD R21, RZ, R10 ;  /* 0x0000000aff157221 */ /* 0x010fc80000000000 */
[----:B------:R-:W-:-:S04]  /*05b0*/  FFMA R10, R21, R12, 9.9999997473787516356e-06 ;  /* 0x3727c5ac150a7423 */ /* 0x000fc8000000000c */
[----:B------:R-:W1:Y:S02]  /*05c0*/  MUFU.RSQ R23, R10 ;  /* 0x0000000a00177308 */ /* 0x000e640000001400 */
[----:B-1----:R0:W-:Y:S04]  /*05d0*/  @!P0 STG.E desc[UR6][R8.64], R23 ;  /* 0x0000001708008986 */ /* 0x0021e8000c101906 */
[----:B------:R0:W-:Y:S02]  /*05e0*/  @!P0 STG.E desc[UR6][R16.64], R11 ;  /* 0x0000000b10008986 */ /* 0x0001e4000c101906 */
[----:B0-----:R-:W-:Y:S05]  /*05f0*/  @P0 EXIT ;  /* 0x000000000000094d */ /* 0x001fea0003800000 */
[----:B------:R-:W-:Y:S01]  /*0600*/  STG.E desc[UR6][R14.64], R21 ;  /* 0x000000150e007986 */ /* 0x000fe2000c101906 */
[----:B------:R-:W-:Y:S05]  /*0610*/  EXIT ;  /* 0x000000000000794d */ /* 0x000fea0003800000 */
.L_x_0:
[----:B------:R-:W-:-:S00]  /*0620*/  BRA `(.L_x_0) ;  /* 0xfffffffc00fc7947 */ /* 0x000fc0000383ffff */
[----:B------:R-:W-:-:S00]  /*0630*/  NOP ;  /* 0x0000000000007918 */ /* 0x000fc00000000000 */
        /* <DEDUP_REMOVED lines=12> */
.L_x_1:


//--------------------- .nv.global.init           --------------------------
	.section	.nv.global.init,"aw",@progbits
.nv.global.init:
	.type		_$_str,@object
	.size		_$_str,(.L_0 - _$_str)
_$_str:
        /*0000*/ 	.byte	0x5f, 0x5f, 0x43, 0x55, 0x44, 0x41, 0x5f, 0x46, 0x54, 0x5a, 0x00
.L_0:


//--------------------- .nv.shared.triton_per_fused__native_batch_norm_legit_convolution_13 --------------------------
	.section	.nv.shared.triton_per_fused__native_batch_norm_legit_convolution_13,"aw",@nobits
	.sectionflags	@""
	.align	16
	.zero		1024


//--------------------- .nv.constant0.triton_per_fused__native_batch_norm_legit_convolution_13 --------------------------
	.section	.nv.constant0.triton_per_fused__native_batch_norm_legit_convolution_13,"a",@progbits
	.sectionflags	@""
	.align	4
.nv.constant0.triton_per_fused__native_batch_norm_legit_convolution_13:
	.zero		576
